//
// Generated by NVIDIA NVVM Compiler
//
// Compiler Build ID: CL-36424714
// Cuda compilation tools, release 13.0, V13.0.88
// Based on NVVM 20.0.0
//

.version 9.0
.target sm_100
.address_size 64

	// .globl	default_function_kernel

.visible .entry default_function_kernel(
	.param .u64 .ptr .align 1 default_function_kernel_param_0,
	.param .u64 .ptr .align 1 default_function_kernel_param_1
)
.maxntid 24
{
	.reg .b32 	%r<4>;
	.reg .b32 	%f<3>;
	.reg .b64 	%rd<8>;

	ld.param.u64 	%rd1, [default_function_kernel_param_0];
	ld.param.u64 	%rd2, [default_function_kernel_param_1];
	cvta.to.global.u64 	%rd3, %rd1;
	cvta.to.global.u64 	%rd4, %rd2;
	mov.u32 	%r1, %ctaid.x;
	mov.u32 	%r2, %tid.x;
	mad.lo.s32 	%r3, %r1, 24, %r2;
	mul.wide.u32 	%rd5, %r3, 4;
	add.s64 	%rd6, %rd4, %rd5;
	ld.global.nc.f32 	%f1, [%rd6];
	cos.approx.f32 	%f2, %f1;
	add.s64 	%rd7, %rd3, %rd5;
	st.global.f32 	[%rd7], %f2;
	ret;

}


// ===== COMPILED SASS (sm_100) =====

	.target	sm_100

	.elftype	@"ET_EXEC"


//--------------------- .note.nv.tkinfo           --------------------------
	.section	.note.nv.tkinfo,"",@"SHT_NOTE"
	.sectionflags	@"SHF_NOTE_NV_TKINFO"
	.tkinfo
        /*0018*/ 	.word	0x00000002
        /*0030*/ 	.string	""
        /*0030*/ 	.string	"ptxas"
        /*0030*/ 	.string	"Cuda compilation tools, release 13.0, V13.0.88"
        /*0030*/ 	.string	"Build cuda_13.0.r13.0/compiler.36424714_0"
        /*0030*/ 	.string	"-arch sm_100 -m 64 "



//--------------------- .note.nv.cuinfo           --------------------------
	.section	.note.nv.cuinfo,"",@"SHT_NOTE"
	.sectionflags	@"SHF_NOTE_NV_CUINFO"
        /*0018*/ 	.short	0x0002
        /*001a*/ 	.short	0x0064
        /*001c*/ 	.short	0x0082
	.zero		2


//--------------------- .nv.info                  --------------------------
	.section	.nv.info,"",@"SHT_CUDA_INFO"
	.align	4


	//----- nvinfo : EIATTR_REGCOUNT
	.align		4
        /*0000*/ 	.byte	0x04, 0x2f
        /*0002*/ 	.short	(.L_1 - .L_0)
	.align		4
.L_0:
        /*0004*/ 	.word	index@(default_function_kernel)
        /*0008*/ 	.word	0x0000000c


	//----- nvinfo : EIATTR_FRAME_SIZE
	.align		4
.L_1:
        /*000c*/ 	.byte	0x04, 0x11
        /*000e*/ 	.short	(.L_3 - .L_2)
	.align		4
.L_2:
        /*0010*/ 	.word	index@(default_function_kernel)
        /*0014*/ 	.word	0x00000000


	//----- nvinfo : EIATTR_MIN_STACK_SIZE
	.align		4
.L_3:
        /*0018*/ 	.byte	0x04, 0x12
        /*001a*/ 	.short	(.L_5 - .L_4)
	.align		4
.L_4:
        /*001c*/ 	.word	index@(default_function_kernel)
        /*0020*/ 	.word	0x00000000
.L_5:


//--------------------- .nv.compat                --------------------------
	.section	.nv.compat,"",@"SHT_CUDA_COMPAT_INFO"
	.align	4
        /*0000*/ 	.byte	0x02, 0x09, 0x00, 0x00, 0x02, 0x02, 0x01, 0x00, 0x02, 0x05, 0x05, 0x00, 0x03, 0x07, 0x01, 0x01
        /*0010*/ 	.byte	0x02, 0x03, 0x00, 0x00, 0x02, 0x06, 0x01, 0x00, 0x04, 0x0b, 0x08, 0x00, 0x09, 0x00, 0x00, 0x00
        /*0020*/ 	.byte	0x00, 0x00, 0x00, 0x00


//--------------------- .nv.info.default_function_kernel --------------------------
	.section	.nv.info.default_function_kernel,"",@"SHT_CUDA_INFO"
	.sectionflags	@""
	.align	4


	//----- nvinfo : EIATTR_CUDA_API_VERSION
	.align		4
        /*0000*/ 	.byte	0x04, 0x37
        /*0002*/ 	.short	(.L_7 - .L_6)
.L_6:
        /*0004*/ 	.word	0x00000082


	//----- nvinfo : EIATTR_KPARAM_INFO
	.align		4
.L_7:
        /*0008*/ 	.byte	0x04, 0x17
        /*000a*/ 	.short	(.L_9 - .L_8)
.L_8:
        /*000c*/ 	.word	0x00000000
        /*0010*/ 	.short	0x0001
        /*0012*/ 	.short	0x0008
        /*0014*/ 	.byte	0x00, 0xf5, 0x21, 0x00


	//----- nvinfo : EIATTR_KPARAM_INFO
	.align		4
.L_9:
        /*0018*/ 	.byte	0x04, 0x17
        /*001a*/ 	.short	(.L_11 - .L_10)
.L_10:
        /*001c*/ 	.word	0x00000000
        /*0020*/ 	.short	0x0000
        /*0022*/ 	.short	0x0000
        /*0024*/ 	.byte	0x00, 0xf5, 0x21, 0x00


	//----- nvinfo : EIATTR_SPARSE_MMA_MASK
	.align		4
.L_11:
        /*0028*/ 	.byte	0x03, 0x50
        /*002a*/ 	.short	0x0000


	//----- nvinfo : EIATTR_MAXREG_COUNT
	.align		4
        /*002c*/ 	.byte	0x03, 0x1b
        /*002e*/ 	.short	0x00ff


	//----- nvinfo : EIATTR_MERCURY_ISA_VERSION
	.align		4
        /*0030*/ 	.byte	0x03, 0x5f
        /*0032*/ 	.short	0x0101


	//----- nvinfo : EIATTR_VRC_CTA_INIT_COUNT
	.align		4
        /*0034*/ 	.byte	0x02, 0x4a
	.zero		1
	.zero		1


	//----- nvinfo : EIATTR_EXIT_INSTR_OFFSETS
	.align		4
        /*0038*/ 	.byte	0x04, 0x1c
        /*003a*/ 	.short	(.L_13 - .L_12)


	//   ....[0]....
.L_12:
        /*003c*/ 	.word	0x000000d0


	//----- nvinfo : EIATTR_MAX_THREADS
	.align		4
.L_13:
        /*0040*/ 	.byte	0x04, 0x05
        /*0042*/ 	.short	(.L_15 - .L_14)
.L_14:
        /*0044*/ 	.word	0x00000018
        /*0048*/ 	.word	0x00000001
        /*004c*/ 	.word	0x00000001


	//----- nvinfo : EIATTR_CBANK_PARAM_SIZE
	.align		4
.L_15:
        /*0050*/ 	.byte	0x03, 0x19
        /*0052*/ 	.short	0x0010


	//----- nvinfo : EIATTR_PARAM_CBANK
	.align		4
        /*0054*/ 	.byte	0x04, 0x0a
        /*0056*/ 	.short	(.L_17 - .L_16)
	.align		4
.L_16:
        /*0058*/ 	.word	index@(.nv.constant0.default_function_kernel)
        /*005c*/ 	.short	0x0380
        /*005e*/ 	.short	0x0010


	//----- nvinfo : EIATTR_SW_WAR
	.align		4
.L_17:
        /*0060*/ 	.byte	0x04, 0x36
        /*0062*/ 	.short	(.L_19 - .L_18)
.L_18:
        /*0064*/ 	.word	0x00000008
.L_19:


//--------------------- .nv.callgraph             --------------------------
	.section	.nv.callgraph,"",@"SHT_CUDA_CALLGRAPH"
	.align	4
	.sectionentsize	8
	.align		4
        /*0000*/ 	.word	0x00000000
	.align		4
        /*0004*/ 	.word	0xffffffff
	.align		4
        /*0008*/ 	.word	0x00000000
	.align		4
        /*000c*/ 	.word	0xfffffffe
	.align		4
        /*0010*/ 	.word	0x00000000
	.align		4
        /*0014*/ 	.word	0xfffffffd
	.align		4
        /*0018*/ 	.word	0x00000000
	.align		4
        /*001c*/ 	.word	0xfffffffc


//--------------------- .text.default_function_kernel --------------------------
	.section	.text.default_function_kernel,"ax",@progbits
	.align	128
        .global         default_function_kernel
        .type           default_function_kernel,@function
        .size           default_function_kernel,(.L_x_1 - default_function_kernel)
        .other          default_function_kernel,@"STO_CUDA_ENTRY STV_DEFAULT"
default_function_kernel:
.text.default_function_kernel:
[----:B------:R-:W-:Y:S01]  /*0000*/  LDC R1, c[0x0][0x37c] ;  /* 0x0000df00ff017b82 */ /* 0x000fe20000000800 */
[----:B------:R-:W0:Y:S07]  /*0010*/  S2R R7, SR_CTAID.X ;  /* 0x0000000000077919 */ /* 0x000e2e0000002500 */
[----:B------:R-:W1:Y:S01]  /*0020*/  LDC.64 R2, c[0x0][0x388] ;  /* 0x0000e200ff027b82 */ /* 0x000e620000000a00 */
[----:B------:R-:W2:Y:S01]  /*0030*/  LDCU.64 UR4, c[0x0][0x358] ;  /* 0x00006b00ff0477ac */ /* 0x000ea20008000a00 */
[----:B------:R-:W0:Y:S06]  /*0040*/  S2R R0, SR_TID.X ;  /* 0x0000000000007919 */ /* 0x000e2c0000002100 */
[----:B------:R-:W3:Y:S01]  /*0050*/  LDC.64 R4, c[0x0][0x380] ;  /* 0x0000e000ff047b82 */ /* 0x000ee20000000a00 */
[----:B0-----:R-:W-:-:S04]  /*0060*/  IMAD R7, R7, 0x18, R0 ;  /* 0x0000001807077824 */ /* 0x001fc800078e0200 */
[----:B-1----:R-:W-:-:S06]  /*0070*/  IMAD.WIDE.U32 R2, R7, 0x4, R2 ;  /* 0x0000000407027825 */ /* 0x002fcc00078e0002 */
[----:B--2---:R-:W2:Y:S01]  /*0080*/  LDG.E.CONSTANT R2, desc[UR4][R2.64] ;  /* 0x0000000402027981 */ /* 0x004ea2000c1e9900 */
[----:B---3--:R-:W-:-:S04]  /*0090*/  IMAD.WIDE.U32 R4, R7, 0x4, R4 ;  /* 0x0000000407047825 */ /* 0x008fc800078e0004 */
[----:B--2---:R-:W-:-:S06]  /*00a0*/  FMUL.RZ R9, R2, 0.15915493667125701904 ;  /* 0x3e22f98302097820 */ /* 0x004fcc000040c000 */
[----:B------:R-:W0:Y:S02]  /*00b0*/  MUFU.COS R9, R9 ;  /* 0x0000000900097308 */ /* 0x000e240000000000 */
[----:B0-----:R-:W-:Y:S01]  /*00c0*/  STG.E desc[UR4][R4.64], R9 ;  /* 0x0000000904007986 */ /* 0x001fe2000c101904 */
[----:B------:R-:W-:Y:S05]  /*00d0*/  EXIT ;  /* 0x000000000000794d */ /* 0x000fea0003800000 */
.L_x_0:
[----:B------:R-:W-:-:S00]  /*00e0*/  BRA `(.L_x_0) ;  /* 0xfffffffc00fc7947 */ /* 0x000fc0000383ffff */
[----:B------:R-:W-:-:S00]  /*00f0*/  NOP ;  /* 0x0000000000007918 */ /* 0x000fc00000000000 */
        /* <DEDUP_REMOVED lines=8> */
.L_x_1:


//--------------------- .nv.shared.reserved.0     --------------------------
	.section	.nv.shared.reserved.0,"aw",@nobits
	.weak		__nv_reservedSMEM_offset_0_alias
	.size		__nv_reservedSMEM_offset_0_alias, 0, 64
	.other		__nv_reservedSMEM_offset_0_alias,@"STO_CUDA_RESERVED_SHARED STV_DEFAULT"
__nv_reservedSMEM_offset_0_alias:
	.zero		0
	.zero		64


//--------------------- .nv.constant0.default_function_kernel --------------------------
	.section	.nv.constant0.default_function_kernel,"a",@progbits
	.sectionflags	@""
	.align	4
.nv.constant0.default_function_kernel:
	.zero		912


//--------------------- SYMBOLS --------------------------

	.type		.nv.reservedSmem.offset0,@object
	.size		.nv.reservedSmem.offset0,0x4
